//
// Generated by NVIDIA NVVM Compiler
//
// Compiler Build ID: CL-36424714
// Cuda compilation tools, release 13.0, V13.0.88
// Based on NVVM 20.0.0
//

.version 9.0
.target sm_100
.address_size 64

	// .globl	_Z12vectorReducePKfPfS0_S1_i
.extern .shared .align 16 .b8 sdata[];

.visible .entry _Z12vectorReducePKfPfS0_S1_i(
	.param .u64 .ptr .align 1 _Z12vectorReducePKfPfS0_S1_i_param_0,
	.param .u64 .ptr .align 1 _Z12vectorReducePKfPfS0_S1_i_param_1,
	.param .u64 .ptr .align 1 _Z12vectorReducePKfPfS0_S1_i_param_2,
	.param .u64 .ptr .align 1 _Z12vectorReducePKfPfS0_S1_i_param_3,
	.param .u32 _Z12vectorReducePKfPfS0_S1_i_param_4
)
{
	.reg .pred 	%p<18>;
	.reg .b32 	%r<23>;
	.reg .b32 	%f<17>;
	.reg .b64 	%rd<15>;

	ld.param.u64 	%rd2, [_Z12vectorReducePKfPfS0_S1_i_param_0];
	ld.param.u64 	%rd3, [_Z12vectorReducePKfPfS0_S1_i_param_1];
	ld.param.u64 	%rd4, [_Z12vectorReducePKfPfS0_S1_i_param_2];
	ld.param.u64 	%rd5, [_Z12vectorReducePKfPfS0_S1_i_param_3];
	ld.param.u32 	%r7, [_Z12vectorReducePKfPfS0_S1_i_param_4];
	cvta.to.global.u64 	%rd1, %rd5;
	mov.u32 	%r1, %tid.x;
	mov.u32 	%r8, %ctaid.x;
	mov.u32 	%r22, %ntid.x;
	mad.lo.s32 	%r3, %r8, %r22, %r1;
	mul.lo.s32 	%r9, %r7, %r22;
	setp.ge.u32 	%p1, %r3, %r9;
	@%p1 bra 	$L__BB0_2;
	cvta.to.global.u64 	%rd6, %rd2;
	cvta.to.global.u64 	%rd7, %rd4;
	mul.wide.u32 	%rd8, %r3, 4;
	add.s64 	%rd9, %rd6, %rd8;
	ld.global.f32 	%f3, [%rd9];
	add.s64 	%rd10, %rd7, %rd8;
	ld.global.f32 	%f4, [%rd10];
	mul.f32 	%f5, %f3, %f4;
	add.s64 	%rd11, %rd1, %rd8;
	st.global.f32 	[%rd11], %f5;
$L__BB0_2:
	setp.ge.u32 	%p2, %r3, %r7;
	mov.f32 	%f16, 0f00000000;
	@%p2 bra 	$L__BB0_4;
	mul.wide.u32 	%rd12, %r3, 4;
	add.s64 	%rd13, %rd1, %rd12;
	ld.global.f32 	%f16, [%rd13];
$L__BB0_4:
	shl.b32 	%r10, %r1, 2;
	mov.u32 	%r11, sdata;
	add.s32 	%r4, %r11, %r10;
	st.shared.f32 	[%r4], %f16;
	bar.sync 	0;
	and.b32  	%r12, %r22, 1;
	setp.eq.b32 	%p3, %r12, 1;
	not.pred 	%p4, %p3;
	setp.lt.u32 	%p5, %r22, 2;
	or.pred  	%p6, %p4, %p5;
	setp.ne.s32 	%p7, %r1, 0;
	or.pred  	%p8, %p7, %p6;
	@%p8 bra 	$L__BB0_6;
	shl.b32 	%r13, %r22, 2;
	add.s32 	%r15, %r11, %r13;
	ld.shared.f32 	%f7, [%r15+-4];
	atom.shared.add.f32 	%f8, [sdata], %f7;
$L__BB0_6:
	setp.lt.u32 	%p9, %r22, 2;
	@%p9 bra 	$L__BB0_12;
$L__BB0_7:
	shr.u32 	%r6, %r22, 1;
	setp.ge.u32 	%p10, %r1, %r6;
	@%p10 bra 	$L__BB0_9;
	shl.b32 	%r16, %r6, 2;
	add.s32 	%r17, %r4, %r16;
	ld.shared.f32 	%f9, [%r17];
	ld.shared.f32 	%f10, [%r4];
	add.f32 	%f11, %f9, %f10;
	st.shared.f32 	[%r4], %f11;
$L__BB0_9:
	setp.ne.s32 	%p11, %r1, 0;
	and.b32  	%r18, %r22, 2;
	setp.eq.s32 	%p12, %r18, 0;
	setp.lt.u32 	%p13, %r22, 4;
	or.pred  	%p14, %p12, %p13;
	or.pred  	%p15, %p11, %p14;
	@%p15 bra 	$L__BB0_11;
	shl.b32 	%r19, %r6, 2;
	add.s32 	%r21, %r11, %r19;
	ld.shared.f32 	%f12, [%r21+-4];
	atom.shared.add.f32 	%f13, [sdata], %f12;
$L__BB0_11:
	bar.sync 	0;
	setp.gt.u32 	%p16, %r22, 3;
	mov.u32 	%r22, %r6;
	@%p16 bra 	$L__BB0_7;
$L__BB0_12:
	setp.ne.s32 	%p17, %r1, 0;
	@%p17 bra 	$L__BB0_14;
	ld.shared.f32 	%f14, [sdata];
	cvta.to.global.u64 	%rd14, %rd3;
	atom.global.add.f32 	%f15, [%rd14], %f14;
$L__BB0_14:
	ret;

}


// ===== COMPILED SASS (sm_100) =====

	.target	sm_100

	.elftype	@"ET_EXEC"


//--------------------- .note.nv.tkinfo           --------------------------
	.section	.note.nv.tkinfo,"",@"SHT_NOTE"
	.sectionflags	@"SHF_NOTE_NV_TKINFO"
	.tkinfo
        /*0018*/ 	.word	0x00000002
        /*0030*/ 	.string	""
        /*0030*/ 	.string	"ptxas"
        /*0030*/ 	.string	"Cuda compilation tools, release 13.0, V13.0.88"
        /*0030*/ 	.string	"Build cuda_13.0.r13.0/compiler.36424714_0"
        /*0030*/ 	.string	"-arch sm_100 -m 64 "



//--------------------- .note.nv.cuinfo           --------------------------
	.section	.note.nv.cuinfo,"",@"SHT_NOTE"
	.sectionflags	@"SHF_NOTE_NV_CUINFO"
        /*0018*/ 	.short	0x0002
        /*001a*/ 	.short	0x0064
        /*001c*/ 	.short	0x0082
	.zero		2


//--------------------- .nv.info                  --------------------------
	.section	.nv.info,"",@"SHT_CUDA_INFO"
	.align	4


	//----- nvinfo : EIATTR_REGCOUNT
	.align		4
        /*0000*/ 	.byte	0x04, 0x2f
        /*0002*/ 	.short	(.L_1 - .L_0)
	.align		4
.L_0:
        /*0004*/ 	.word	index@(_Z12vectorReducePKfPfS0_S1_i)
        /*0008*/ 	.word	0x00000010


	//----- nvinfo : EIATTR_FRAME_SIZE
	.align		4
.L_1:
        /*000c*/ 	.byte	0x04, 0x11
        /*000e*/ 	.short	(.L_3 - .L_2)
	.align		4
.L_2:
        /*0010*/ 	.word	index@(_Z12vectorReducePKfPfS0_S1_i)
        /*0014*/ 	.word	0x00000000


	//----- nvinfo : EIATTR_MIN_STACK_SIZE
	.align		4
.L_3:
        /*0018*/ 	.byte	0x04, 0x12
        /*001a*/ 	.short	(.L_5 - .L_4)
	.align		4
.L_4:
        /*001c*/ 	.word	index@(_Z12vectorReducePKfPfS0_S1_i)
        /*0020*/ 	.word	0x00000000
.L_5:


//--------------------- .nv.compat                --------------------------
	.section	.nv.compat,"",@"SHT_CUDA_COMPAT_INFO"
	.align	4
        /*0000*/ 	.byte	0x02, 0x09, 0x00, 0x00, 0x02, 0x02, 0x01, 0x00, 0x02, 0x05, 0x05, 0x00, 0x03, 0x07, 0x01, 0x01
        /*0010*/ 	.byte	0x02, 0x03, 0x00, 0x00, 0x02, 0x06, 0x01, 0x00, 0x04, 0x0b, 0x08, 0x00, 0x09, 0x00, 0x00, 0x00
        /*0020*/ 	.byte	0x00, 0x00, 0x00, 0x00


//--------------------- .nv.info._Z12vectorReducePKfPfS0_S1_i --------------------------
	.section	.nv.info._Z12vectorReducePKfPfS0_S1_i,"",@"SHT_CUDA_INFO"
	.sectionflags	@""
	.align	4


	//----- nvinfo : EIATTR_CUDA_API_VERSION
	.align		4
        /*0000*/ 	.byte	0x04, 0x37
        /*0002*/ 	.short	(.L_7 - .L_6)
.L_6:
        /*0004*/ 	.word	0x00000082


	//----- nvinfo : EIATTR_KPARAM_INFO
	.align		4
.L_7:
        /*0008*/ 	.byte	0x04, 0x17
        /*000a*/ 	.short	(.L_9 - .L_8)
.L_8:
        /*000c*/ 	.word	0x00000000
        /*0010*/ 	.short	0x0004
        /*0012*/ 	.short	0x0020
        /*0014*/ 	.byte	0x00, 0xf0, 0x11, 0x00


	//----- nvinfo : EIATTR_KPARAM_INFO
	.align		4
.L_9:
        /*0018*/ 	.byte	0x04, 0x17
        /*001a*/ 	.short	(.L_11 - .L_10)
.L_10:
        /*001c*/ 	.word	0x00000000
        /*0020*/ 	.short	0x0003
        /*0022*/ 	.short	0x0018
        /*0024*/ 	.byte	0x00, 0xf5, 0x21, 0x00


	//----- nvinfo : EIATTR_KPARAM_INFO
	.align		4
.L_11:
        /*0028*/ 	.byte	0x04, 0x17
        /*002a*/ 	.short	(.L_13 - .L_12)
.L_12:
        /*002c*/ 	.word	0x00000000
        /*0030*/ 	.short	0x0002
        /*0032*/ 	.short	0x0010
        /*0034*/ 	.byte	0x00, 0xf5, 0x21, 0x00


	//----- nvinfo : EIATTR_KPARAM_INFO
	.align		4
.L_13:
        /*0038*/ 	.byte	0x04, 0x17
        /*003a*/ 	.short	(.L_15 - .L_14)
.L_14:
        /*003c*/ 	.word	0x00000000
        /*0040*/ 	.short	0x0001
        /*0042*/ 	.short	0x0008
        /*0044*/ 	.byte	0x00, 0xf5, 0x21, 0x00


	//----- nvinfo : EIATTR_KPARAM_INFO
	.align		4
.L_15:
        /*0048*/ 	.byte	0x04, 0x17
        /*004a*/ 	.short	(.L_17 - .L_16)
.L_16:
        /*004c*/ 	.word	0x00000000
        /*0050*/ 	.short	0x0000
        /*0052*/ 	.short	0x0000
        /*0054*/ 	.byte	0x00, 0xf5, 0x21, 0x00


	//----- nvinfo : EIATTR_SPARSE_MMA_MASK
	.align		4
.L_17:
        /*0058*/ 	.byte	0x03, 0x50
        /*005a*/ 	.short	0x0000


	//----- nvinfo : EIATTR_MAXREG_COUNT
	.align		4
        /*005c*/ 	.byte	0x03, 0x1b
        /*005e*/ 	.short	0x00ff


	//----- nvinfo : EIATTR_NUM_BARRIERS
	.align		4
        /*0060*/ 	.byte	0x02, 0x4c
        /*0062*/ 	.byte	0x01
	.zero		1


	//----- nvinfo : EIATTR_MERCURY_ISA_VERSION
	.align		4
        /*0064*/ 	.byte	0x03, 0x5f
        /*0066*/ 	.short	0x0101


	//----- nvinfo : EIATTR_VRC_CTA_INIT_COUNT
	.align		4
        /*0068*/ 	.byte	0x02, 0x4a
	.zero		1
	.zero		1


	//----- nvinfo : EIATTR_EXIT_INSTR_OFFSETS
	.align		4
        /*006c*/ 	.byte	0x04, 0x1c
        /*006e*/ 	.short	(.L_19 - .L_18)


	//   ....[0]....
.L_18:
        /*0070*/ 	.word	0x00000490


	//   ....[1]....
        /*0074*/ 	.word	0x00000500


	//----- nvinfo : EIATTR_CRS_STACK_SIZE
	.align		4
.L_19:
        /*0078*/ 	.byte	0x04, 0x1e
        /*007a*/ 	.short	(.L_21 - .L_20)
.L_20:
        /*007c*/ 	.word	0x00000000


	//----- nvinfo : EIATTR_CBANK_PARAM_SIZE
	.align		4
.L_21:
        /*0080*/ 	.byte	0x03, 0x19
        /*0082*/ 	.short	0x0024


	//----- nvinfo : EIATTR_PARAM_CBANK
	.align		4
        /*0084*/ 	.byte	0x04, 0x0a
        /*0086*/ 	.short	(.L_23 - .L_22)
	.align		4
.L_22:
        /*0088*/ 	.word	index@(.nv.constant0._Z12vectorReducePKfPfS0_S1_i)
        /*008c*/ 	.short	0x0380
        /*008e*/ 	.short	0x0024


	//----- nvinfo : EIATTR_SW_WAR
	.align		4
.L_23:
        /*0090*/ 	.byte	0x04, 0x36
        /*0092*/ 	.short	(.L_25 - .L_24)
.L_24:
        /*0094*/ 	.word	0x00000008
.L_25:


//--------------------- .nv.callgraph             --------------------------
	.section	.nv.callgraph,"",@"SHT_CUDA_CALLGRAPH"
	.align	4
	.sectionentsize	8
	.align		4
        /*0000*/ 	.word	0x00000000
	.align		4
        /*0004*/ 	.word	0xffffffff
	.align		4
        /*0008*/ 	.word	0x00000000
	.align		4
        /*000c*/ 	.word	0xfffffffe
	.align		4
        /*0010*/ 	.word	0x00000000
	.align		4
        /*0014*/ 	.word	0xfffffffd
	.align		4
        /*0018*/ 	.word	0x00000000
	.align		4
        /*001c*/ 	.word	0xfffffffc


//--------------------- .text._Z12vectorReducePKfPfS0_S1_i --------------------------
	.section	.text._Z12vectorReducePKfPfS0_S1_i,"ax",@progbits
	.align	128
        .global         _Z12vectorReducePKfPfS0_S1_i
        .type           _Z12vectorReducePKfPfS0_S1_i,@function
        .size           _Z12vectorReducePKfPfS0_S1_i,(.L_x_9 - _Z12vectorReducePKfPfS0_S1_i)
        .other          _Z12vectorReducePKfPfS0_S1_i,@"STO_CUDA_ENTRY STV_DEFAULT"
_Z12vectorReducePKfPfS0_S1_i:
.text._Z12vectorReducePKfPfS0_S1_i:
[----:B------:R-:W-:Y:S01]  /*0000*/  LDC R1, c[0x0][0x37c] ;  /* 0x0000df00ff017b82 */ /* 0x000fe20000000800 */
[----:B------:R-:W0:Y:S07]  /*0010*/  S2R R0, SR_TID.X ;  /* 0x0000000000007919 */ /* 0x000e2e0000002100 */
[----:B------:R-:W0:Y:S01]  /*0020*/  S2UR UR4, SR_CTAID.X ;  /* 0x00000000000479c3 */ /* 0x000e220000002500 */
[----:B------:R-:W1:Y:S01]  /*0030*/  LDCU UR5, c[0x0][0x3a0] ;  /* 0x00007400ff0577ac */ /* 0x000e620008000800 */
[----:B------:R-:W2:Y:S06]  /*0040*/  LDCU.64 UR6, c[0x0][0x358] ;  /* 0x00006b00ff0677ac */ /* 0x000eac0008000a00 */
[----:B------:R-:W0:Y:S08]  /*0050*/  LDC R3, c[0x0][0x360] ;  /* 0x0000d800ff037b82 */ /* 0x000e300000000800 */
[----:B------:R-:W3:Y:S08]  /*0060*/  LDC.64 R6, c[0x0][0x390] ;  /* 0x0000e400ff067b82 */ /* 0x000ef00000000a00 */
[----:B------:R-:W4:Y:S01]  /*0070*/  LDC.64 R8, c[0x0][0x398] ;  /* 0x0000e600ff087b82 */ /* 0x000f220000000a00 */
[----:B0-----:R-:W-:-:S02]  /*0080*/  IMAD R13, R3, UR4, R0 ;  /* 0x00000004030d7c24 */ /* 0x001fc4000f8e0200 */
[----:B-1----:R-:W-:-:S05]  /*0090*/  IMAD R2, R3, UR5, RZ ;  /* 0x0000000503027c24 */ /* 0x002fca000f8e02ff */
[----:B------:R-:W-:-:S13]  /*00a0*/  ISETP.GE.U32.AND P0, PT, R13, R2, PT ;  /* 0x000000020d00720c */ /* 0x000fda0003f06070 */
[----:B------:R-:W0:Y:S01]  /*00b0*/  @!P0 LDC.64 R4, c[0x0][0x380] ;  /* 0x0000e000ff048b82 */ /* 0x000e220000000a00 */
[----:B---3--:R-:W-:-:S06]  /*00c0*/  @!P0 IMAD.WIDE.U32 R6, R13, 0x4, R6 ;  /* 0x000000040d068825 */ /* 0x008fcc00078e0006 */
[----:B--2---:R-:W2:Y:S01]  /*00d0*/  @!P0 LDG.E R7, desc[UR6][R6.64] ;  /* 0x0000000606078981 */ /* 0x004ea2000c1e1900 */
[----:B0-----:R-:W-:-:S06]  /*00e0*/  @!P0 IMAD.WIDE.U32 R4, R13, 0x4, R4 ;  /* 0x000000040d048825 */ /* 0x001fcc00078e0004 */
[----:B------:R-:W2:Y:S01]  /*00f0*/  @!P0 LDG.E R4, desc[UR6][R4.64] ;  /* 0x0000000604048981 */ /* 0x000ea2000c1e1900 */
[----:B------:R-:W-:-:S13]  /*0100*/  ISETP.GE.U32.AND P1, PT, R13, UR5, PT ;  /* 0x000000050d007c0c */ /* 0x000fda000bf26070 */
[----:B------:R-:W0:Y:S01]  /*0110*/  @!P1 LDC.64 R10, c[0x0][0x398] ;  /* 0x0000e600ff0a9b82 */ /* 0x000e220000000a00 */
[----:B----4-:R-:W-:-:S04]  /*0120*/  @!P0 IMAD.WIDE.U32 R8, R13, 0x4, R8 ;  /* 0x000000040d088825 */ /* 0x010fc800078e0008 */
[----:B------:R-:W-:Y:S02]  /*0130*/  IMAD.MOV.U32 R2, RZ, RZ, RZ ;  /* 0x000000ffff027224 */ /* 0x000fe400078e00ff */
[----:B0-----:R-:W-:-:S04]  /*0140*/  @!P1 IMAD.WIDE.U32 R10, R13, 0x4, R10 ;  /* 0x000000040d0a9825 */ /* 0x001fc800078e000a */
[----:B--2---:R-:W-:-:S05]  /*0150*/  @!P0 FMUL R13, R4, R7 ;  /* 0x00000007040d8220 */ /* 0x004fca0000400000 */
[----:B------:R0:W-:Y:S04]  /*0160*/  @!P0 STG.E desc[UR6][R8.64], R13 ;  /* 0x0000000d08008986 */ /* 0x0001e8000c101906 */
[----:B------:R-:W2:Y:S01]  /*0170*/  @!P1 LDG.E R2, desc[UR6][R10.64] ;  /* 0x000000060a029981 */ /* 0x000ea2000c1e1900 */
[----:B------:R-:W1:Y:S01]  /*0180*/  S2UR UR5, SR_CgaCtaId ;  /* 0x00000000000579c3 */ /* 0x000e620000008800 */
[C---:B------:R-:W-:Y:S01]  /*0190*/  ISETP.GE.U32.AND P1, PT, R3.reuse, 0x2, PT ;  /* 0x000000020300780c */ /* 0x040fe20003f26070 */
[----:B------:R-:W-:Y:S01]  /*01a0*/  UMOV UR4, 0x400 ;  /* 0x0000040000047882 */ /* 0x000fe20000000000 */
[----:B------:R-:W-:-:S04]  /*01b0*/  LOP3.LUT R6, R3, 0x1, RZ, 0xc0, !PT ;  /* 0x0000000103067812 */ /* 0x000fc800078ec0ff */
[----:B------:R-:W-:-:S04]  /*01c0*/  ISETP.NE.U32.OR P0, PT, R6, 0x1, !P1 ;  /* 0x000000010600780c */ /* 0x000fc80004f05470 */
[----:B------:R-:W-:Y:S01]  /*01d0*/  ISETP.NE.OR P0, PT, R0, RZ, P0 ;  /* 0x000000ff0000720c */ /* 0x000fe20000705670 */
[----:B-1----:R-:W-:-:S06]  /*01e0*/  ULEA UR4, UR5, UR4, 0x18 ;  /* 0x0000000405047291 */ /* 0x002fcc000f8ec0ff */
[----:B------:R-:W-:-:S05]  /*01f0*/  IMAD.U32 R4, RZ, RZ, UR4 ;  /* 0x00000004ff047e24 */ /* 0x000fca000f8e00ff */
[----:B------:R-:W-:Y:S01]  /*0200*/  LEA R5, R0, R4, 0x2 ;  /* 0x0000000400057211 */ /* 0x000fe200078e10ff */
[----:B------:R-:W-:Y:S04]  /*0210*/  BSSY.RECONVERGENT B0, `(.L_x_0) ;  /* 0x000000a000007945 */ /* 0x000fe80003800200 */
[----:B--2---:R0:W-:Y:S01]  /*0220*/  STS [R5], R2 ;  /* 0x0000000205007388 */ /* 0x0041e20000000800 */
[----:B------:R-:W-:Y:S06]  /*0230*/  BAR.SYNC.DEFER_BLOCKING 0x0 ;  /* 0x0000000000007b1d */ /* 0x000fec0000010000 */
[----:B------:R-:W-:Y:S05]  /*0240*/  @P0 BRA `(.L_x_1) ;  /* 0x0000000000180947 */ /* 0x000fea0003800000 */
[----:B0-----:R-:W-:-:S05]  /*0250*/  IMAD R2, R3, 0x4, R4 ;  /* 0x0000000403027824 */ /* 0x001fca00078e0204 */
[----:B------:R0:W1:Y:S02]  /*0260*/  LDS R9, [R2+-0x4] ;  /* 0xfffffc0002097984 */ /* 0x0000640000000800 */
.L_x_2:
[----:B------:R-:W1:Y:S02]  /*0270*/  LDS R6, [R4] ;  /* 0x0000000004067984 */ /* 0x000e640000000800 */
[----:B-1----:R-:W-:-:S05]  /*0280*/  FADD R7, R9, R6 ;  /* 0x0000000609077221 */ /* 0x002fca0000000000 */
[----:B------:R-:W1:Y:S02]  /*0290*/  ATOMS.CAST.SPIN P0, [R4], R6, R7 ;  /* 0x000000060400758d */ /* 0x000e640001800007 */
[----:B-1----:R-:W-:Y:S05]  /*02a0*/  @!P0 BRA `(.L_x_2) ;  /* 0xfffffffc00f08947 */ /* 0x002fea000383ffff */
.L_x_1:
[----:B------:R-:W-:Y:S05]  /*02b0*/  BSYNC.RECONVERGENT B0 ;  /* 0x0000000000007941 */ /* 0x000fea0003800200 */
.L_x_0:
[----:B------:R-:W-:Y:S05]  /*02c0*/  @!P1 BRA `(.L_x_3) ;  /* 0x00000000006c9947 */ /* 0x000fea0003800000 */
.L_x_7:
[----:B0-----:R-:W-:Y:S01]  /*02d0*/  SHF.R.U32.HI R9, RZ, 0x1, R3 ;  /* 0x00000001ff097819 */ /* 0x001fe20000011603 */
[----:B------:R-:W-:Y:S01]  /*02e0*/  BSSY.RECONVERGENT B0, `(.L_x_4) ;  /* 0x0000015000007945 */ /* 0x000fe20003800200 */
[C---:B------:R-:W-:Y:S02]  /*02f0*/  LOP3.LUT P0, RZ, R3.reuse, 0x2, RZ, 0xc0, !PT ;  /* 0x0000000203ff7812 */ /* 0x040fe4000780c0ff */
[----:B------:R-:W-:Y:S02]  /*0300*/  ISETP.GE.U32.AND P1, PT, R0, R9, PT ;  /* 0x000000090000720c */ /* 0x000fe40003f26070 */
[----:B------:R-:W-:-:S04]  /*0310*/  ISETP.LT.U32.OR P0, PT, R3, 0x4, !P0 ;  /* 0x000000040300780c */ /* 0x000fc80004701470 */
[----:B------:R-:W-:-:S07]  /*0320*/  ISETP.NE.OR P0, PT, R0, RZ, P0 ;  /* 0x000000ff0000720c */ /* 0x000fce0000705670 */
[----:B------:R-:W-:Y:S01]  /*0330*/  @!P1 LEA R2, R9, R5, 0x2 ;  /* 0x0000000509029211 */ /* 0x000fe200078e10ff */
[----:B------:R-:W-:Y:S05]  /*0340*/  @!P1 LDS R7, [R5] ;  /* 0x0000000005079984 */ /* 0x000fea0000000800 */
[----:B------:R-:W0:Y:S02]  /*0350*/  @!P1 LDS R2, [R2] ;  /* 0x0000000002029984 */ /* 0x000e240000000800 */
[----:B0-----:R-:W-:-:S05]  /*0360*/  @!P1 FADD R6, R2, R7 ;  /* 0x0000000702069221 */ /* 0x001fca0000000000 */
[----:B------:R0:W-:Y:S01]  /*0370*/  @!P1 STS [R5], R6 ;  /* 0x0000000605009388 */ /* 0x0001e20000000800 */
[----:B------:R-:W-:Y:S05]  /*0380*/  @P0 BRA `(.L_x_5) ;  /* 0x0000000000280947 */ /* 0x000fea0003800000 */
[----:B------:R-:W-:Y:S01]  /*0390*/  IMAD R2, R9, 0x4, R4 ;  /* 0x0000000409027824 */ /* 0x000fe200078e0204 */
[----:B------:R-:W1:Y:S01]  /*03a0*/  S2UR UR5, SR_CgaCtaId ;  /* 0x00000000000579c3 */ /* 0x000e620000008800 */
[----:B------:R-:W-:-:S03]  /*03b0*/  UMOV UR4, 0x400 ;  /* 0x0000040000047882 */ /* 0x000fc60000000000 */
[----:B------:R2:W3:Y:S01]  /*03c0*/  LDS R11, [R2+-0x4] ;  /* 0xfffffc00020b7984 */ /* 0x0004e20000000800 */
[----:B-1----:R-:W-:-:S06]  /*03d0*/  ULEA UR4, UR5, UR4, 0x18 ;  /* 0x0000000405047291 */ /* 0x002fcc000f8ec0ff */
[----:B--2---:R-:W-:-:S07]  /*03e0*/  MOV R4, UR4 ;  /* 0x0000000400047c02 */ /* 0x004fce0008000f00 */
.L_x_6:
[----:B0-----:R-:W3:Y:S02]  /*03f0*/  LDS R6, [R4] ;  /* 0x0000000004067984 */ /* 0x001ee40000000800 */
[----:B---3--:R-:W-:-:S05]  /*0400*/  FADD R7, R11, R6 ;  /* 0x000000060b077221 */ /* 0x008fca0000000000 */
[----:B------:R-:W0:Y:S02]  /*0410*/  ATOMS.CAST.SPIN P0, [R4], R6, R7 ;  /* 0x000000060400758d */ /* 0x000e240001800007 */
[----:B0-----:R-:W-:Y:S05]  /*0420*/  @!P0 BRA `(.L_x_6) ;  /* 0xfffffffc00f08947 */ /* 0x001fea000383ffff */
.L_x_5:
[----:B------:R-:W-:Y:S05]  /*0430*/  BSYNC.RECONVERGENT B0 ;  /* 0x0000000000007941 */ /* 0x000fea0003800200 */
.L_x_4:
[----:B------:R-:W-:Y:S01]  /*0440*/  BAR.SYNC.DEFER_BLOCKING 0x0 ;  /* 0x0000000000007b1d */ /* 0x000fe20000010000 */
[----:B------:R-:W-:Y:S01]  /*0450*/  ISETP.GT.U32.AND P0, PT, R3, 0x3, PT ;  /* 0x000000030300780c */ /* 0x000fe20003f04070 */
[----:B------:R-:W-:-:S12]  /*0460*/  IMAD.MOV.U32 R3, RZ, RZ, R9 ;  /* 0x000000ffff037224 */ /* 0x000fd800078e0009 */
[----:B------:R-:W-:Y:S05]  /*0470*/  @P0 BRA `(.L_x_7) ;  /* 0xfffffffc00940947 */ /* 0x000fea000383ffff */
.L_x_3:
[----:B------:R-:W-:-:S13]  /*0480*/  ISETP.NE.AND P0, PT, R0, RZ, PT ;  /* 0x000000ff0000720c */ /* 0x000fda0003f05270 */
[----:B------:R-:W-:Y:S05]  /*0490*/  @P0 EXIT ;  /* 0x000000000000094d */ /* 0x000fea0003800000 */
[----:B------:R-:W1:Y:S01]  /*04a0*/  S2UR UR5, SR_CgaCtaId ;  /* 0x00000000000579c3 */ /* 0x000e620000008800 */
[----:B------:R-:W-:-:S07]  /*04b0*/  UMOV UR4, 0x400 ;  /* 0x0000040000047882 */ /* 0x000fce0000000000 */
[----:B0-----:R-:W0:Y:S01]  /*04c0*/  LDC.64 R2, c[0x0][0x388] ;  /* 0x0000e200ff027b82 */ /* 0x001e220000000a00 */
[----:B-1----:R-:W-:-:S09]  /*04d0*/  ULEA UR4, UR5, UR4, 0x18 ;  /* 0x0000000405047291 */ /* 0x002fd2000f8ec0ff */
[----:B------:R-:W0:Y:S04]  /*04e0*/  LDS R5, [UR4] ;  /* 0x00000004ff057984 */ /* 0x000e280008000800 */
[----:B0-----:R-:W-:Y:S01]  /*04f0*/  REDG.E.ADD.F32.FTZ.RN.STRONG.GPU desc[UR6][R2.64], R5 ;  /* 0x00000005020079a6 */ /* 0x001fe2000c12f306 */
[----:B------:R-:W-:Y:S05]  /*0500*/  EXIT ;  /* 0x000000000000794d */ /* 0x000fea0003800000 */
.L_x_8:
[----:B------:R-:W-:-:S00]  /*0510*/  BRA `(.L_x_8) ;  /* 0xfffffffc00fc7947 */ /* 0x000fc0000383ffff */
[----:B------:R-:W-:-:S00]  /*0520*/  NOP ;  /* 0x0000000000007918 */ /* 0x000fc00000000000 */
        /* <DEDUP_REMOVED lines=13> */
.L_x_9:


//--------------------- .nv.shared._Z12vectorReducePKfPfS0_S1_i --------------------------
	.section	.nv.shared._Z12vectorReducePKfPfS0_S1_i,"aw",@nobits
	.sectionflags	@""
	.align	16
	.zero		1024


//--------------------- .nv.shared.reserved.0     --------------------------
	.section	.nv.shared.reserved.0,"aw",@nobits
	.weak		__nv_reservedSMEM_offset_0_alias
	.size		__nv_reservedSMEM_offset_0_alias, 0, 64
	.other		__nv_reservedSMEM_offset_0_alias,@"STO_CUDA_RESERVED_SHARED STV_DEFAULT"
__nv_reservedSMEM_offset_0_alias:
	.zero		0
	.zero		64


//--------------------- .nv.constant0._Z12vectorReducePKfPfS0_S1_i --------------------------
	.section	.nv.constant0._Z12vectorReducePKfPfS0_S1_i,"a",@progbits
	.sectionflags	@""
	.align	4
.nv.constant0._Z12vectorReducePKfPfS0_S1_i:
	.zero		932


//--------------------- SYMBOLS --------------------------

	.type		.nv.reservedSmem.offset0,@object
	.size		.nv.reservedSmem.offset0,0x4
	.type		.nv.reservedSmem.cap,@object
	.size		.nv.reservedSmem.cap,0x4
